//
// Generated by NVIDIA NVVM Compiler
//
// Compiler Build ID: CL-36424714
// Cuda compilation tools, release 13.0, V13.0.88
// Based on NVVM 20.0.0
//

.version 9.0
.target sm_100
.address_size 64

	// .globl	_Z14matrix_mult_2DPiS_S_i

.visible .entry _Z14matrix_mult_2DPiS_S_i(
	.param .u64 .ptr .align 1 _Z14matrix_mult_2DPiS_S_i_param_0,
	.param .u64 .ptr .align 1 _Z14matrix_mult_2DPiS_S_i_param_1,
	.param .u64 .ptr .align 1 _Z14matrix_mult_2DPiS_S_i_param_2,
	.param .u32 _Z14matrix_mult_2DPiS_S_i_param_3
)
{


	ret;

}


// ===== COMPILED SASS (sm_100) =====

	.target	sm_100

	.elftype	@"ET_EXEC"


//--------------------- .note.nv.tkinfo           --------------------------
	.section	.note.nv.tkinfo,"",@"SHT_NOTE"
	.sectionflags	@"SHF_NOTE_NV_TKINFO"
	.tkinfo
        /*0018*/ 	.word	0x00000002
        /*0030*/ 	.string	""
        /*0030*/ 	.string	"ptxas"
        /*0030*/ 	.string	"Cuda compilation tools, release 13.0, V13.0.88"
        /*0030*/ 	.string	"Build cuda_13.0.r13.0/compiler.36424714_0"
        /*0030*/ 	.string	"-arch sm_100 -m 64 "



//--------------------- .note.nv.cuinfo           --------------------------
	.section	.note.nv.cuinfo,"",@"SHT_NOTE"
	.sectionflags	@"SHF_NOTE_NV_CUINFO"
        /*0018*/ 	.short	0x0002
        /*001a*/ 	.short	0x0064
        /*001c*/ 	.short	0x0082
	.zero		2


//--------------------- .nv.info                  --------------------------
	.section	.nv.info,"",@"SHT_CUDA_INFO"
	.align	4


	//----- nvinfo : EIATTR_REGCOUNT
	.align		4
        /*0000*/ 	.byte	0x04, 0x2f
        /*0002*/ 	.short	(.L_1 - .L_0)
	.align		4
.L_0:
        /*0004*/ 	.word	index@(_Z14matrix_mult_2DPiS_S_i)
        /*0008*/ 	.word	0x00000004


	//----- nvinfo : EIATTR_FRAME_SIZE
	.align		4
.L_1:
        /*000c*/ 	.byte	0x04, 0x11
        /*000e*/ 	.short	(.L_3 - .L_2)
	.align		4
.L_2:
        /*0010*/ 	.word	index@(_Z14matrix_mult_2DPiS_S_i)
        /*0014*/ 	.word	0x00000000


	//----- nvinfo : EIATTR_MIN_STACK_SIZE
	.align		4
.L_3:
        /*0018*/ 	.byte	0x04, 0x12
        /*001a*/ 	.short	(.L_5 - .L_4)
	.align		4
.L_4:
        /*001c*/ 	.word	index@(_Z14matrix_mult_2DPiS_S_i)
        /*0020*/ 	.word	0x00000000
.L_5:


//--------------------- .nv.compat                --------------------------
	.section	.nv.compat,"",@"SHT_CUDA_COMPAT_INFO"
	.align	4
        /*0000*/ 	.byte	0x02, 0x09, 0x00, 0x00, 0x02, 0x02, 0x01, 0x00, 0x02, 0x05, 0x05, 0x00, 0x03, 0x07, 0x01, 0x01
        /*0010*/ 	.byte	0x02, 0x03, 0x00, 0x00, 0x02, 0x06, 0x01, 0x00, 0x04, 0x0b, 0x08, 0x00, 0x09, 0x00, 0x00, 0x00
        /*0020*/ 	.byte	0x00, 0x00, 0x00, 0x00


//--------------------- .nv.info._Z14matrix_mult_2DPiS_S_i --------------------------
	.section	.nv.info._Z14matrix_mult_2DPiS_S_i,"",@"SHT_CUDA_INFO"
	.sectionflags	@""
	.align	4


	//----- nvinfo : EIATTR_CUDA_API_VERSION
	.align		4
        /*0000*/ 	.byte	0x04, 0x37
        /*0002*/ 	.short	(.L_7 - .L_6)
.L_6:
        /*0004*/ 	.word	0x00000082


	//----- nvinfo : EIATTR_KPARAM_INFO
	.align		4
.L_7:
        /*0008*/ 	.byte	0x04, 0x17
        /*000a*/ 	.short	(.L_9 - .L_8)
.L_8:
        /*000c*/ 	.word	0x00000000
        /*0010*/ 	.short	0x0003
        /*0012*/ 	.short	0x0018
        /*0014*/ 	.byte	0x00, 0xf0, 0x11, 0x00


	//----- nvinfo : EIATTR_KPARAM_INFO
	.align		4
.L_9:
        /*0018*/ 	.byte	0x04, 0x17
        /*001a*/ 	.short	(.L_11 - .L_10)
.L_10:
        /*001c*/ 	.word	0x00000000
        /*0020*/ 	.short	0x0002
        /*0022*/ 	.short	0x0010
        /*0024*/ 	.byte	0x00, 0xf5, 0x21, 0x00


	//----- nvinfo : EIATTR_KPARAM_INFO
	.align		4
.L_11:
        /*0028*/ 	.byte	0x04, 0x17
        /*002a*/ 	.short	(.L_13 - .L_12)
.L_12:
        /*002c*/ 	.word	0x00000000
        /*0030*/ 	.short	0x0001
        /*0032*/ 	.short	0x0008
        /*0034*/ 	.byte	0x00, 0xf5, 0x21, 0x00


	//----- nvinfo : EIATTR_KPARAM_INFO
	.align		4
.L_13:
        /*0038*/ 	.byte	0x04, 0x17
        /*003a*/ 	.short	(.L_15 - .L_14)
.L_14:
        /*003c*/ 	.word	0x00000000
        /*0040*/ 	.short	0x0000
        /*0042*/ 	.short	0x0000
        /*0044*/ 	.byte	0x00, 0xf5, 0x21, 0x00


	//----- nvinfo : EIATTR_SPARSE_MMA_MASK
	.align		4
.L_15:
        /*0048*/ 	.byte	0x03, 0x50
        /*004a*/ 	.short	0x0000


	//----- nvinfo : EIATTR_MAXREG_COUNT
	.align		4
        /*004c*/ 	.byte	0x03, 0x1b
        /*004e*/ 	.short	0x00ff


	//----- nvinfo : EIATTR_MERCURY_ISA_VERSION
	.align		4
        /*0050*/ 	.byte	0x03, 0x5f
        /*0052*/ 	.short	0x0101


	//----- nvinfo : EIATTR_VRC_CTA_INIT_COUNT
	.align		4
        /*0054*/ 	.byte	0x02, 0x4a
	.zero		1
	.zero		1


	//----- nvinfo : EIATTR_EXIT_INSTR_OFFSETS
	.align		4
        /*0058*/ 	.byte	0x04, 0x1c
        /*005a*/ 	.short	(.L_17 - .L_16)


	//   ....[0]....
.L_16:
        /*005c*/ 	.word	0x00000010


	//----- nvinfo : EIATTR_CBANK_PARAM_SIZE
	.align		4
.L_17:
        /*0060*/ 	.byte	0x03, 0x19
        /*0062*/ 	.short	0x001c


	//----- nvinfo : EIATTR_PARAM_CBANK
	.align		4
        /*0064*/ 	.byte	0x04, 0x0a
        /*0066*/ 	.short	(.L_19 - .L_18)
	.align		4
.L_18:
        /*0068*/ 	.word	index@(.nv.constant0._Z14matrix_mult_2DPiS_S_i)
        /*006c*/ 	.short	0x0380
        /*006e*/ 	.short	0x001c


	//----- nvinfo : EIATTR_SW_WAR
	.align		4
.L_19:
        /*0070*/ 	.byte	0x04, 0x36
        /*0072*/ 	.short	(.L_21 - .L_20)
.L_20:
        /*0074*/ 	.word	0x00000008
.L_21:


//--------------------- .nv.callgraph             --------------------------
	.section	.nv.callgraph,"",@"SHT_CUDA_CALLGRAPH"
	.align	4
	.sectionentsize	8
	.align		4
        /*0000*/ 	.word	0x00000000
	.align		4
        /*0004*/ 	.word	0xffffffff
	.align		4
        /*0008*/ 	.word	0x00000000
	.align		4
        /*000c*/ 	.word	0xfffffffe
	.align		4
        /*0010*/ 	.word	0x00000000
	.align		4
        /*0014*/ 	.word	0xfffffffd
	.align		4
        /*0018*/ 	.word	0x00000000
	.align		4
        /*001c*/ 	.word	0xfffffffc


//--------------------- .text._Z14matrix_mult_2DPiS_S_i --------------------------
	.section	.text._Z14matrix_mult_2DPiS_S_i,"ax",@progbits
	.align	128
        .global         _Z14matrix_mult_2DPiS_S_i
        .type           _Z14matrix_mult_2DPiS_S_i,@function
        .size           _Z14matrix_mult_2DPiS_S_i,(.L_x_1 - _Z14matrix_mult_2DPiS_S_i)
        .other          _Z14matrix_mult_2DPiS_S_i,@"STO_CUDA_ENTRY STV_DEFAULT"
_Z14matrix_mult_2DPiS_S_i:
.text._Z14matrix_mult_2DPiS_S_i:
[----:B------:R-:W-:Y:S01]  /*0000*/  LDC R1, c[0x0][0x37c] ;  /* 0x0000df00ff017b82 */ /* 0x000fe20000000800 */
[----:B------:R-:W-:Y:S05]  /*0010*/  EXIT ;  /* 0x000000000000794d */ /* 0x000fea0003800000 */
.L_x_0:
[----:B------:R-:W-:-:S00]  /*0020*/  BRA `(.L_x_0) ;  /* 0xfffffffc00fc7947 */ /* 0x000fc0000383ffff */
[----:B------:R-:W-:-:S00]  /*0030*/  NOP ;  /* 0x0000000000007918 */ /* 0x000fc00000000000 */
        /* <DEDUP_REMOVED lines=12> */
.L_x_1:


//--------------------- .nv.shared.reserved.0     --------------------------
	.section	.nv.shared.reserved.0,"aw",@nobits
	.weak		__nv_reservedSMEM_offset_0_alias
	.size		__nv_reservedSMEM_offset_0_alias, 0, 64
	.other		__nv_reservedSMEM_offset_0_alias,@"STO_CUDA_RESERVED_SHARED STV_DEFAULT"
__nv_reservedSMEM_offset_0_alias:
	.zero		0
	.zero		64


//--------------------- .nv.constant0._Z14matrix_mult_2DPiS_S_i --------------------------
	.section	.nv.constant0._Z14matrix_mult_2DPiS_S_i,"a",@progbits
	.sectionflags	@""
	.align	4
.nv.constant0._Z14matrix_mult_2DPiS_S_i:
	.zero		924


//--------------------- SYMBOLS --------------------------

	.type		.nv.reservedSmem.offset0,@object
	.size		.nv.reservedSmem.offset0,0x4
